	.headerflags	@"EF_CUDA_TEXMODE_UNIFIED EF_CUDA_64BIT_ADDRESS EF_CUDA_ACCELERATORS EF_CUDA_SM90 EF_CUDA_VIRTUAL_SM(EF_CUDA_SM90)"
	.elftype	@"ET_EXEC"


//--------------------- .nv.info                  --------------------------
	.section	.nv.info,"",@"SHT_CUDA_INFO"
	.align	4


	//----- nvinfo : EIATTR_REGCOUNT
	.align		4
        /*0000*/ 	.byte	0x04, 0x2f
        /*0002*/ 	.short	(.L_1 - .L_0)
	.align		4
.L_0:
        /*0004*/ 	.word	index@(triton_poi_fused_leaky_relu_mul_0)
        /*0008*/ 	.word	0x0000000e


	//----- nvinfo : EIATTR_MIN_STACK_SIZE
	.align		4
.L_1:
        /*000c*/ 	.byte	0x04, 0x12
        /*000e*/ 	.short	(.L_3 - .L_2)
	.align		4
.L_2:
        /*0010*/ 	.word	index@(triton_poi_fused_leaky_relu_mul_0)
        /*0014*/ 	.word	0x00000000


	//----- nvinfo : EIATTR_FRAME_SIZE
	.align		4
.L_3:
        /*0018*/ 	.byte	0x04, 0x11
        /*001a*/ 	.short	(.L_5 - .L_4)
	.align		4
.L_4:
        /*001c*/ 	.word	index@(triton_poi_fused_leaky_relu_mul_0)
        /*0020*/ 	.word	0x00000000


	//----- nvinfo : EIATTR_MIN_STACK_SIZE
	.align		4
.L_5:
        /*0024*/ 	.byte	0x04, 0x12
        /*0026*/ 	.short	(.L_7 - .L_6)
	.align		4
.L_6:
        /*0028*/ 	.word	index@(triton_poi_fused_leaky_relu_mul_0)
        /*002c*/ 	.word	0x00000000
.L_7:


//--------------------- .nv.info.triton_poi_fused_leaky_relu_mul_0 --------------------------
	.section	.nv.info.triton_poi_fused_leaky_relu_mul_0,"",@"SHT_CUDA_INFO"
	.sectionflags	@""
	.align	4


	//----- nvinfo : EIATTR_CUDA_API_VERSION
	.align		4
        /*0000*/ 	.byte	0x04, 0x37
        /*0002*/ 	.short	(.L_9 - .L_8)
.L_8:
        /*0004*/ 	.word	0x0000007c


	//----- nvinfo : EIATTR_KPARAM_INFO
	.align		4
.L_9:
        /*0008*/ 	.byte	0x04, 0x17
        /*000a*/ 	.short	(.L_11 - .L_10)
.L_10:
        /*000c*/ 	.word	0x00000000
        /*0010*/ 	.short	0x0003
        /*0012*/ 	.short	0x0018
        /*0014*/ 	.byte	0x00, 0xf0, 0x11, 0x00


	//----- nvinfo : EIATTR_KPARAM_INFO
	.align		4
.L_11:
        /*0018*/ 	.byte	0x04, 0x17
        /*001a*/ 	.short	(.L_13 - .L_12)
.L_12:
        /*001c*/ 	.word	0x00000000
        /*0020*/ 	.short	0x0002
        /*0022*/ 	.short	0x0010
        /*0024*/ 	.byte	0x00, 0xf4, 0x21, 0x00


	//----- nvinfo : EIATTR_KPARAM_INFO
	.align		4
.L_13:
        /*0028*/ 	.byte	0x04, 0x17
        /*002a*/ 	.short	(.L_15 - .L_14)
.L_14:
        /*002c*/ 	.word	0x00000000
        /*0030*/ 	.short	0x0001
        /*0032*/ 	.short	0x0008
        /*0034*/ 	.byte	0x00, 0xf4, 0x21, 0x00


	//----- nvinfo : EIATTR_KPARAM_INFO
	.align		4
.L_15:
        /*0038*/ 	.byte	0x04, 0x17
        /*003a*/ 	.short	(.L_17 - .L_16)
.L_16:
        /*003c*/ 	.word	0x00000000
        /*0040*/ 	.short	0x0000
        /*0042*/ 	.short	0x0000
        /*0044*/ 	.byte	0x00, 0xf4, 0x21, 0x00


	//----- nvinfo : EIATTR_SPARSE_MMA_MASK
	.align		4
.L_17:
        /*0048*/ 	.byte	0x03, 0x50
        /*004a*/ 	.short	0x0000


	//----- nvinfo : EIATTR_MAXREG_COUNT
	.align		4
        /*004c*/ 	.byte	0x03, 0x1b
        /*004e*/ 	.short	0x00ff


	//----- nvinfo : EIATTR_EXIT_INSTR_OFFSETS
	.align		4
        /*0050*/ 	.byte	0x04, 0x1c
        /*0052*/ 	.short	(.L_19 - .L_18)


	//   ....[0]....
.L_18:
        /*0054*/ 	.word	0x000001d0


	//   ....[1]....
        /*0058*/ 	.word	0x000001f0


	//----- nvinfo : EIATTR_REQNTID
	.align		4
.L_19:
        /*005c*/ 	.byte	0x04, 0x10
        /*005e*/ 	.short	(.L_21 - .L_20)
.L_20:
        /*0060*/ 	.word	0x00000080
        /*0064*/ 	.word	0x00000001
        /*0068*/ 	.word	0x00000001


	//----- nvinfo : EIATTR_CBANK_PARAM_SIZE
	.align		4
.L_21:
        /*006c*/ 	.byte	0x03, 0x19
        /*006e*/ 	.short	0x001c


	//----- nvinfo : EIATTR_PARAM_CBANK
	.align		4
        /*0070*/ 	.byte	0x04, 0x0a
        /*0072*/ 	.short	(.L_23 - .L_22)
	.align		4
.L_22:
        /*0074*/ 	.word	index@(.nv.constant0.triton_poi_fused_leaky_relu_mul_0)
        /*0078*/ 	.short	0x0210
        /*007a*/ 	.short	0x001c


	//----- nvinfo : EIATTR_SW_WAR
	.align		4
.L_23:
        /*007c*/ 	.byte	0x04, 0x36
        /*007e*/ 	.short	(.L_25 - .L_24)
.L_24:
        /*0080*/ 	.word	0x00000008
.L_25:


//--------------------- .nv.callgraph             --------------------------
	.section	.nv.callgraph,"",@"SHT_CUDA_CALLGRAPH"
	.align	4
	.sectionentsize	8
	.align		4
        /*0000*/ 	.word	0x00000000
	.align		4
        /*0004*/ 	.word	0xffffffff
	.align		4
        /*0008*/ 	.word	0x00000000
	.align		4
        /*000c*/ 	.word	0xfffffffe
	.align		4
        /*0010*/ 	.word	0x00000000
	.align		4
        /*0014*/ 	.word	0xfffffffd
	.align		4
        /*0018*/ 	.word	0x00000000
	.align		4
        /*001c*/ 	.word	0xfffffffc


//--------------------- .text.triton_poi_fused_leaky_relu_mul_0 --------------------------
	.section	.text.triton_poi_fused_leaky_relu_mul_0,"ax",@progbits
	.align	128
        .global         triton_poi_fused_leaky_relu_mul_0
        .type           triton_poi_fused_leaky_relu_mul_0,@function
        .size           triton_poi_fused_leaky_relu_mul_0,(.L_x_1 - triton_poi_fused_leaky_relu_mul_0)
        .other          triton_poi_fused_leaky_relu_mul_0,@"STO_CUDA_ENTRY STV_DEFAULT"
triton_poi_fused_leaky_relu_mul_0:
.text.triton_poi_fused_leaky_relu_mul_0:
[----:B------:R-:W0:Y:S02]  /*0000*/  LDC R1, c[0x0][0x28] ;  /* 0x00000a00ff017b82 */ /* 0x000e240000000800 */
[----:B------:R-:W1:Y:S01]  /*0010*/  S2R R0, SR_TID.X ;  /* 0x0000000000007919 */ /* 0x000e620000002100 */
[----:B------:R-:W2:Y:S01]  /*0020*/  LDC.64 R4, c[0x0][0x218] ;  /* 0x00008600ff047b82 */ /* 0x000ea20000000a00 */
[----:B------:R-:W-:Y:S01]  /*0030*/  ULDC.64 UR4, c[0x0][0x208] ;  /* 0x0000820000047ab9 */ /* 0x000fe20000000a00 */
[----:B------:R-:W-:Y:S01]  /*0040*/  ULDC.64 UR6, c[0x0][0x220] ;  /* 0x0000880000067ab9 */ /* 0x000fe20000000a00 */
[----:B------:R-:W3:Y:S05]  /*0050*/  S2R R7, SR_CTAID.X ;  /* 0x0000000000077919 */ /* 0x000eea0000002500 */
[----:B------:R-:W4:Y:S01]  /*0060*/  LDC.64 R2, c[0x0][0x210] ;  /* 0x00008400ff027b82 */ /* 0x000f220000000a00 */
[----:B-1----:R-:W-:-:S02]  /*0070*/  LOP3.LUT R0, R0, 0x7f, RZ, 0xc0, !PT ;  /* 0x0000007f00007812 */ /* 0x002fc400078ec0ff */
[----:B---3--:R-:W-:-:S03]  /*0080*/  SHF.R.S32.HI R6, RZ, 0x18, R7 ;  /* 0x00000018ff067819 */ /* 0x008fc60000011407 */
[----:B------:R-:W-:Y:S01]  /*0090*/  IMAD R7, R7, 0x80, R0 ;  /* 0x0000008007077824 */ /* 0x000fe200078e0200 */
[----:B------:R-:W-:-:S03]  /*00a0*/  SGXT R0, R6, 0x1 ;  /* 0x000000010600781a */ /* 0x000fc60000000200 */
[C---:B----4-:R-:W-:Y:S01]  /*00b0*/  IMAD.WIDE R2, R7.reuse, 0x4, R2 ;  /* 0x0000000407027825 */ /* 0x050fe200078e0202 */
[----:B------:R-:W-:Y:S02]  /*00c0*/  ISETP.GE.AND P1, PT, R7, 0x100, PT ;  /* 0x000001000700780c */ /* 0x000fe40003f26270 */
[----:B------:R-:W-:-:S04]  /*00d0*/  LEA.HI R0, R0, R7, RZ, 0x2 ;  /* 0x0000000700007211 */ /* 0x000fc800078f10ff */
[----:B------:R-:W-:-:S05]  /*00e0*/  LOP3.LUT R0, R0, 0xfffffffc, RZ, 0xc0, !PT ;  /* 0xfffffffc00007812 */ /* 0x000fca00078ec0ff */
[----:B------:R-:W-:Y:S02]  /*00f0*/  IMAD.IADD R9, R7, 0x1, -R0 ;  /* 0x0000000107097824 */ /* 0x000fe400078e0a00 */
[----:B------:R-:W-:Y:S02]  /*0100*/  IMAD.MOV.U32 R0, RZ, RZ, RZ ;  /* 0x000000ffff007224 */ /* 0x000fe400078e00ff */
[----:B--2---:R-:W-:-:S04]  /*0110*/  IMAD.WIDE R4, R9, 0x4, R4 ;  /* 0x0000000409047825 */ /* 0x004fc800078e0204 */
[----:B------:R-:W-:Y:S01]  /*0120*/  IMAD.MOV.U32 R9, RZ, RZ, RZ ;  /* 0x000000ffff097224 */ /* 0x000fe200078e00ff */
[----:B------:R-:W2:Y:S05]  /*0130*/  @!P1 LDG.E R0, desc[UR4][R2.64] ;  /* 0x0000000402009981 */ /* 0x000eaa000c1e1900 */
[----:B------:R-:W2:Y:S01]  /*0140*/  @!P1 LDG.E.EL R9, desc[UR4][R4.64] ;  /* 0x0000000404099981 */ /* 0x000ea2000c2e1900 */
[----:B------:R-:W-:-:S04]  /*0150*/  IADD3 R6, P2, R7, UR6, RZ ;  /* 0x0000000607067c10 */ /* 0x000fc8000ff5e0ff */
[----:B------:R-:W-:Y:S01]  /*0160*/  LEA.HI.X.SX32 R7, R7, UR7, 0x1, P2 ;  /* 0x0000000707077c11 */ /* 0x000fe200090f0eff */
[----:B--2---:R-:W-:-:S04]  /*0170*/  FADD R0, R9, R0 ;  /* 0x0000000009007221 */ /* 0x004fc80000000000 */
[----:B------:R-:W-:-:S05]  /*0180*/  FMUL R9, R0, 0.0070710675790905952454 ;  /* 0x3be7b46a00097820 */ /* 0x000fca0000400000 */
[----:B------:R-:W-:-:S04]  /*0190*/  FSETP.GT.AND P0, PT, R9, RZ, PT ;  /* 0x000000ff0900720b */ /* 0x000fc80003f04000 */
[----:B------:R-:W-:-:S05]  /*01a0*/  SEL R11, RZ, 0x1, !P0 ;  /* 0x00000001ff0b7807 */ /* 0x000fca0004000000 */
[----:B------:R1:W-:Y:S04]  /*01b0*/  @!P1 STG.E.U8 desc[UR4][R6.64], R11 ;  /* 0x0000000b06009986 */ /* 0x0003e8000c101104 */
[----:B------:R-:W-:Y:S01]  /*01c0*/  @!P0 FMUL R9, R9, 0.20000000298023223877 ;  /* 0x3e4ccccd09098820 */ /* 0x000fe20000400000 */
[----:B------:R-:W-:Y:S06]  /*01d0*/  @P1 EXIT ;  /* 0x000000000000194d */ /* 0x000fec0003800000 */
[----:B------:R-:W-:Y:S01]  /*01e0*/  STG.E desc[UR4][R2.64], R9 ;  /* 0x0000000902007986 */ /* 0x000fe2000c101904 */
[----:B------:R-:W-:Y:S05]  /*01f0*/  EXIT ;  /* 0x000000000000794d */ /* 0x000fea0003800000 */
.L_x_0:
[----:B------:R-:W-:-:S00]  /*0200*/  BRA `(.L_x_0) ;  /* 0xfffffffc00fc7947 */ /* 0x000fc0000383ffff */
[----:B------:R-:W-:-:S00]  /*0210*/  NOP ;  /* 0x0000000000007918 */ /* 0x000fc00000000000 */
        /* <DEDUP_REMOVED lines=14> */
.L_x_1:


//--------------------- .nv.constant0.triton_poi_fused_leaky_relu_mul_0 --------------------------
	.section	.nv.constant0.triton_poi_fused_leaky_relu_mul_0,"a",@progbits
	.sectionflags	@""
	.align	4
.nv.constant0.triton_poi_fused_leaky_relu_mul_0:
	.zero		556
